//
// Generated by NVIDIA NVVM Compiler
//
// Compiler Build ID: CL-36424714
// Cuda compilation tools, release 13.0, V13.0.88
// Based on NVVM 20.0.0
//

.version 9.0
.target sm_100
.address_size 64

	// .globl	_Z24globalMemoryAccessKernelPKfPfi

.visible .entry _Z24globalMemoryAccessKernelPKfPfi(
	.param .u64 .ptr .align 1 _Z24globalMemoryAccessKernelPKfPfi_param_0,
	.param .u64 .ptr .align 1 _Z24globalMemoryAccessKernelPKfPfi_param_1,
	.param .u32 _Z24globalMemoryAccessKernelPKfPfi_param_2
)
{
	.reg .pred 	%p<15>;
	.reg .b32 	%r<10>;
	.reg .b32 	%f<23>;
	.reg .b64 	%rd<17>;

	ld.param.u64 	%rd3, [_Z24globalMemoryAccessKernelPKfPfi_param_0];
	ld.param.u64 	%rd2, [_Z24globalMemoryAccessKernelPKfPfi_param_1];
	ld.param.u32 	%r5, [_Z24globalMemoryAccessKernelPKfPfi_param_2];
	cvta.to.global.u64 	%rd1, %rd3;
	mov.u32 	%r6, %ctaid.x;
	mov.u32 	%r7, %ntid.x;
	mov.u32 	%r8, %tid.x;
	mad.lo.s32 	%r1, %r6, %r7, %r8;
	setp.ge.s32 	%p1, %r1, %r5;
	@%p1 bra 	$L__BB0_12;
	add.s32 	%r2, %r1, -2;
	setp.lt.s32 	%p2, %r1, 2;
	setp.ge.s32 	%p3, %r2, %r5;
	mov.f32 	%f19, 0f00000000;
	or.pred  	%p4, %p2, %p3;
	@%p4 bra 	$L__BB0_3;
	mul.wide.u32 	%rd4, %r2, 4;
	add.s64 	%rd5, %rd1, %rd4;
	ld.global.f32 	%f12, [%rd5];
	add.f32 	%f19, %f12, 0f00000000;
$L__BB0_3:
	setp.lt.s32 	%p5, %r1, 1;
	setp.gt.s32 	%p6, %r1, %r5;
	or.pred  	%p7, %p5, %p6;
	@%p7 bra 	$L__BB0_5;
	add.s32 	%r9, %r1, -1;
	mul.wide.u32 	%rd6, %r9, 4;
	add.s64 	%rd7, %rd1, %rd6;
	ld.global.f32 	%f13, [%rd7];
	add.f32 	%f19, %f19, %f13;
$L__BB0_5:
	setp.lt.s32 	%p8, %r1, 0;
	@%p8 bra 	$L__BB0_7;
	mul.wide.u32 	%rd8, %r1, 4;
	add.s64 	%rd9, %rd1, %rd8;
	ld.global.f32 	%f14, [%rd9];
	add.f32 	%f19, %f19, %f14;
$L__BB0_7:
	add.s32 	%r3, %r1, 1;
	setp.lt.s32 	%p9, %r1, -1;
	setp.ge.s32 	%p10, %r3, %r5;
	or.pred  	%p11, %p9, %p10;
	@%p11 bra 	$L__BB0_9;
	mul.wide.u32 	%rd10, %r3, 4;
	add.s64 	%rd11, %rd1, %rd10;
	ld.global.f32 	%f15, [%rd11];
	add.f32 	%f19, %f19, %f15;
$L__BB0_9:
	add.s32 	%r4, %r1, 2;
	setp.lt.s32 	%p12, %r1, -2;
	setp.ge.s32 	%p13, %r4, %r5;
	or.pred  	%p14, %p12, %p13;
	@%p14 bra 	$L__BB0_11;
	mul.wide.u32 	%rd12, %r4, 4;
	add.s64 	%rd13, %rd1, %rd12;
	ld.global.f32 	%f16, [%rd13];
	add.f32 	%f19, %f19, %f16;
$L__BB0_11:
	div.rn.f32 	%f17, %f19, 0f40A00000;
	cvta.to.global.u64 	%rd14, %rd2;
	mul.wide.s32 	%rd15, %r1, 4;
	add.s64 	%rd16, %rd14, %rd15;
	st.global.f32 	[%rd16], %f17;
$L__BB0_12:
	ret;

}
	// .globl	_Z25textureObjectAccessKernelyPfi
.visible .entry _Z25textureObjectAccessKernelyPfi(
	.param .u64 _Z25textureObjectAccessKernelyPfi_param_0,
	.param .u64 .ptr .align 1 _Z25textureObjectAccessKernelyPfi_param_1,
	.param .u32 _Z25textureObjectAccessKernelyPfi_param_2
)
{
	.reg .pred 	%p<15>;
	.reg .b32 	%r<10>;
	.reg .b32 	%f<38>;
	.reg .b64 	%rd<6>;

	ld.param.u64 	%rd1, [_Z25textureObjectAccessKernelyPfi_param_0];
	ld.param.u64 	%rd2, [_Z25textureObjectAccessKernelyPfi_param_1];
	ld.param.u32 	%r5, [_Z25textureObjectAccessKernelyPfi_param_2];
	mov.u32 	%r6, %ctaid.x;
	mov.u32 	%r7, %ntid.x;
	mov.u32 	%r8, %tid.x;
	mad.lo.s32 	%r1, %r6, %r7, %r8;
	setp.ge.s32 	%p1, %r1, %r5;
	@%p1 bra 	$L__BB1_12;
	add.s32 	%r2, %r1, -2;
	setp.lt.s32 	%p2, %r1, 2;
	setp.ge.s32 	%p3, %r2, %r5;
	mov.f32 	%f34, 0f00000000;
	or.pred  	%p4, %p2, %p3;
	@%p4 bra 	$L__BB1_3;
	tex.1d.v4.f32.s32 	{%f12, %f13, %f14, %f15}, [%rd1, {%r2}];
	add.f32 	%f34, %f12, 0f00000000;
$L__BB1_3:
	setp.lt.s32 	%p5, %r1, 1;
	setp.gt.s32 	%p6, %r1, %r5;
	or.pred  	%p7, %p5, %p6;
	@%p7 bra 	$L__BB1_5;
	add.s32 	%r9, %r1, -1;
	tex.1d.v4.f32.s32 	{%f16, %f17, %f18, %f19}, [%rd1, {%r9}];
	add.f32 	%f34, %f34, %f16;
$L__BB1_5:
	setp.lt.s32 	%p8, %r1, 0;
	@%p8 bra 	$L__BB1_7;
	tex.1d.v4.f32.s32 	{%f20, %f21, %f22, %f23}, [%rd1, {%r1}];
	add.f32 	%f34, %f34, %f20;
$L__BB1_7:
	add.s32 	%r3, %r1, 1;
	setp.lt.s32 	%p9, %r1, -1;
	setp.ge.s32 	%p10, %r3, %r5;
	or.pred  	%p11, %p9, %p10;
	@%p11 bra 	$L__BB1_9;
	tex.1d.v4.f32.s32 	{%f24, %f25, %f26, %f27}, [%rd1, {%r3}];
	add.f32 	%f34, %f34, %f24;
$L__BB1_9:
	add.s32 	%r4, %r1, 2;
	setp.lt.s32 	%p12, %r1, -2;
	setp.ge.s32 	%p13, %r4, %r5;
	or.pred  	%p14, %p12, %p13;
	@%p14 bra 	$L__BB1_11;
	tex.1d.v4.f32.s32 	{%f28, %f29, %f30, %f31}, [%rd1, {%r4}];
	add.f32 	%f34, %f34, %f28;
$L__BB1_11:
	div.rn.f32 	%f32, %f34, 0f40A00000;
	cvta.to.global.u64 	%rd3, %rd2;
	mul.wide.s32 	%rd4, %r1, 4;
	add.s64 	%rd5, %rd3, %rd4;
	st.global.f32 	[%rd5], %f32;
$L__BB1_12:
	ret;

}
	// .globl	_Z32textureObjectInterpolationKernelyPfi
.visible .entry _Z32textureObjectInterpolationKernelyPfi(
	.param .u64 _Z32textureObjectInterpolationKernelyPfi_param_0,
	.param .u64 .ptr .align 1 _Z32textureObjectInterpolationKernelyPfi_param_1,
	.param .u32 _Z32textureObjectInterpolationKernelyPfi_param_2
)
{
	.reg .pred 	%p<5>;
	.reg .b32 	%r<8>;
	.reg .b32 	%f<15>;
	.reg .b64 	%rd<8>;

	ld.param.u64 	%rd2, [_Z32textureObjectInterpolationKernelyPfi_param_0];
	ld.param.u64 	%rd3, [_Z32textureObjectInterpolationKernelyPfi_param_1];
	ld.param.u32 	%r2, [_Z32textureObjectInterpolationKernelyPfi_param_2];
	cvta.to.global.u64 	%rd1, %rd3;
	mov.u32 	%r3, %ctaid.x;
	mov.u32 	%r4, %ntid.x;
	mov.u32 	%r5, %tid.x;
	mad.lo.s32 	%r1, %r3, %r4, %r5;
	add.s32 	%r6, %r2, -1;
	setp.ge.s32 	%p1, %r1, %r6;
	setp.lt.s32 	%p2, %r1, 1;
	or.pred  	%p3, %p2, %p1;
	@%p3 bra 	$L__BB2_2;
	tex.1d.v4.f32.s32 	{%f5, %f6, %f7, %f8}, [%rd2, {%r1}];
	add.s32 	%r7, %r1, 1;
	tex.1d.v4.f32.s32 	{%f9, %f10, %f11, %f12}, [%rd2, {%r7}];
	mul.f32 	%f13, %f9, 0f3F000000;
	fma.rn.f32 	%f14, %f5, 0f3F000000, %f13;
	mul.wide.u32 	%rd6, %r1, 4;
	add.s64 	%rd7, %rd1, %rd6;
	st.global.f32 	[%rd7], %f14;
	bra.uni 	$L__BB2_4;
$L__BB2_2:
	setp.ge.s32 	%p4, %r1, %r2;
	@%p4 bra 	$L__BB2_4;
	tex.1d.v4.f32.s32 	{%f1, %f2, %f3, %f4}, [%rd2, {%r1}];
	mul.wide.s32 	%rd4, %r1, 4;
	add.s64 	%rd5, %rd1, %rd4;
	st.global.f32 	[%rd5], %f1;
$L__BB2_4:
	ret;

}


// ===== COMPILED SASS (sm_100) =====

	.target	sm_100

	.elftype	@"ET_EXEC"


//--------------------- .note.nv.tkinfo           --------------------------
	.section	.note.nv.tkinfo,"",@"SHT_NOTE"
	.sectionflags	@"SHF_NOTE_NV_TKINFO"
	.tkinfo
        /*0018*/ 	.word	0x00000002
        /*0030*/ 	.string	""
        /*0030*/ 	.string	"ptxas"
        /*0030*/ 	.string	"Cuda compilation tools, release 13.0, V13.0.88"
        /*0030*/ 	.string	"Build cuda_13.0.r13.0/compiler.36424714_0"
        /*0030*/ 	.string	"-arch sm_100 -m 64 "



//--------------------- .note.nv.cuinfo           --------------------------
	.section	.note.nv.cuinfo,"",@"SHT_NOTE"
	.sectionflags	@"SHF_NOTE_NV_CUINFO"
        /*0018*/ 	.short	0x0002
        /*001a*/ 	.short	0x0064
        /*001c*/ 	.short	0x0082
	.zero		2


//--------------------- .nv.info                  --------------------------
	.section	.nv.info,"",@"SHT_CUDA_INFO"
	.align	4


	//----- nvinfo : EIATTR_REGCOUNT
	.align		4
        /*0000*/ 	.byte	0x04, 0x2f
        /*0002*/ 	.short	(.L_1 - .L_0)
	.align		4
.L_0:
        /*0004*/ 	.word	index@(_Z24globalMemoryAccessKernelPKfPfi)
        /*0008*/ 	.word	0x00000016


	//----- nvinfo : EIATTR_FRAME_SIZE
	.align		4
.L_1:
        /*000c*/ 	.byte	0x04, 0x11
        /*000e*/ 	.short	(.L_3 - .L_2)
	.align		4
.L_2:
        /*0010*/ 	.word	index@($__internal_1_$__cuda_sm3x_div_rn_noftz_f32_slowpath)
        /*0014*/ 	.word	0x00000000


	//----- nvinfo : EIATTR_FRAME_SIZE
	.align		4
.L_3:
        /*0018*/ 	.byte	0x04, 0x11
        /*001a*/ 	.short	(.L_5 - .L_4)
	.align		4
.L_4:
        /*001c*/ 	.word	index@(_Z24globalMemoryAccessKernelPKfPfi)
        /*0020*/ 	.word	0x00000000


	//----- nvinfo : EIATTR_REGCOUNT
	.align		4
.L_5:
        /*0024*/ 	.byte	0x04, 0x2f
        /*0026*/ 	.short	(.L_7 - .L_6)
	.align		4
.L_6:
        /*0028*/ 	.word	index@(_Z25textureObjectAccessKernelyPfi)
        /*002c*/ 	.word	0x0000000d


	//----- nvinfo : EIATTR_FRAME_SIZE
	.align		4
.L_7:
        /*0030*/ 	.byte	0x04, 0x11
        /*0032*/ 	.short	(.L_9 - .L_8)
	.align		4
.L_8:
        /*0034*/ 	.word	index@($__internal_0_$__cuda_sm3x_div_rn_noftz_f32_slowpath)
        /*0038*/ 	.word	0x00000000


	//----- nvinfo : EIATTR_FRAME_SIZE
	.align		4
.L_9:
        /*003c*/ 	.byte	0x04, 0x11
        /*003e*/ 	.short	(.L_11 - .L_10)
	.align		4
.L_10:
        /*0040*/ 	.word	index@(_Z25textureObjectAccessKernelyPfi)
        /*0044*/ 	.word	0x00000000


	//----- nvinfo : EIATTR_REGCOUNT
	.align		4
.L_11:
        /*0048*/ 	.byte	0x04, 0x2f
        /*004a*/ 	.short	(.L_13 - .L_12)
	.align		4
.L_12:
        /*004c*/ 	.word	index@(_Z32textureObjectInterpolationKernelyPfi)
        /*0050*/ 	.word	0x0000000a


	//----- nvinfo : EIATTR_FRAME_SIZE
	.align		4
.L_13:
        /*0054*/ 	.byte	0x04, 0x11
        /*0056*/ 	.short	(.L_15 - .L_14)
	.align		4
.L_14:
        /*0058*/ 	.word	index@(_Z32textureObjectInterpolationKernelyPfi)
        /*005c*/ 	.word	0x00000000


	//----- nvinfo : EIATTR_MIN_STACK_SIZE
	.align		4
.L_15:
        /*0060*/ 	.byte	0x04, 0x12
        /*0062*/ 	.short	(.L_17 - .L_16)
	.align		4
.L_16:
        /*0064*/ 	.word	index@(_Z32textureObjectInterpolationKernelyPfi)
        /*0068*/ 	.word	0x00000000


	//----- nvinfo : EIATTR_MIN_STACK_SIZE
	.align		4
.L_17:
        /*006c*/ 	.byte	0x04, 0x12
        /*006e*/ 	.short	(.L_19 - .L_18)
	.align		4
.L_18:
        /*0070*/ 	.word	index@(_Z25textureObjectAccessKernelyPfi)
        /*0074*/ 	.word	0x00000000


	//----- nvinfo : EIATTR_MIN_STACK_SIZE
	.align		4
.L_19:
        /*0078*/ 	.byte	0x04, 0x12
        /*007a*/ 	.short	(.L_21 - .L_20)
	.align		4
.L_20:
        /*007c*/ 	.word	index@(_Z24globalMemoryAccessKernelPKfPfi)
        /*0080*/ 	.word	0x00000000
.L_21:


//--------------------- .nv.compat                --------------------------
	.section	.nv.compat,"",@"SHT_CUDA_COMPAT_INFO"
	.align	4
        /*0000*/ 	.byte	0x02, 0x09, 0x00, 0x00, 0x02, 0x02, 0x02, 0x00, 0x02, 0x05, 0x05, 0x00, 0x03, 0x07, 0x01, 0x01
        /*0010*/ 	.byte	0x02, 0x03, 0x00, 0x00, 0x02, 0x06, 0x01, 0x00, 0x04, 0x0b, 0x08, 0x00, 0x01, 0x00, 0x00, 0x00
        /*0020*/ 	.byte	0x00, 0x00, 0x00, 0x00


//--------------------- .nv.info._Z32textureObjectInterpolationKernelyPfi --------------------------
	.section	.nv.info._Z32textureObjectInterpolationKernelyPfi,"",@"SHT_CUDA_INFO"
	.sectionflags	@""
	.align	4


	//----- nvinfo : EIATTR_CUDA_API_VERSION
	.align		4
        /*0000*/ 	.byte	0x04, 0x37
        /*0002*/ 	.short	(.L_23 - .L_22)
.L_22:
        /*0004*/ 	.word	0x00000082


	//----- nvinfo : EIATTR_KPARAM_INFO
	.align		4
.L_23:
        /*0008*/ 	.byte	0x04, 0x17
        /*000a*/ 	.short	(.L_25 - .L_24)
.L_24:
        /*000c*/ 	.word	0x00000000
        /*0010*/ 	.short	0x0002
        /*0012*/ 	.short	0x0010
        /*0014*/ 	.byte	0x00, 0xf0, 0x11, 0x00


	//----- nvinfo : EIATTR_KPARAM_INFO
	.align		4
.L_25:
        /*0018*/ 	.byte	0x04, 0x17
        /*001a*/ 	.short	(.L_27 - .L_26)
.L_26:
        /*001c*/ 	.word	0x00000000
        /*0020*/ 	.short	0x0001
        /*0022*/ 	.short	0x0008
        /*0024*/ 	.byte	0x00, 0xf5, 0x21, 0x00


	//----- nvinfo : EIATTR_KPARAM_INFO
	.align		4
.L_27:
        /*0028*/ 	.byte	0x04, 0x17
        /*002a*/ 	.short	(.L_29 - .L_28)
.L_28:
        /*002c*/ 	.word	0x00000000
        /*0030*/ 	.short	0x0000
        /*0032*/ 	.short	0x0000
        /*0034*/ 	.byte	0x00, 0xf0, 0x21, 0x00


	//----- nvinfo : EIATTR_SPARSE_MMA_MASK
	.align		4
.L_29:
        /*0038*/ 	.byte	0x03, 0x50
        /*003a*/ 	.short	0x0000


	//----- nvinfo : EIATTR_MAXREG_COUNT
	.align		4
        /*003c*/ 	.byte	0x03, 0x1b
        /*003e*/ 	.short	0x00ff


	//----- nvinfo : EIATTR_MERCURY_ISA_VERSION
	.align		4
        /*0040*/ 	.byte	0x03, 0x5f
        /*0042*/ 	.short	0x0101


	//----- nvinfo : EIATTR_VRC_CTA_INIT_COUNT
	.align		4
        /*0044*/ 	.byte	0x02, 0x4a
	.zero		1
	.zero		1


	//----- nvinfo : EIATTR_EXIT_INSTR_OFFSETS
	.align		4
        /*0048*/ 	.byte	0x04, 0x1c
        /*004a*/ 	.short	(.L_31 - .L_30)


	//   ....[0]....
.L_30:
        /*004c*/ 	.word	0x00000150


	//   ....[1]....
        /*0050*/ 	.word	0x00000170


	//   ....[2]....
        /*0054*/ 	.word	0x000001e0


	//----- nvinfo : EIATTR_CRS_STACK_SIZE
	.align		4
.L_31:
        /*0058*/ 	.byte	0x04, 0x1e
        /*005a*/ 	.short	(.L_33 - .L_32)
.L_32:
        /*005c*/ 	.word	0x00000000


	//----- nvinfo : EIATTR_CBANK_PARAM_SIZE
	.align		4
.L_33:
        /*0060*/ 	.byte	0x03, 0x19
        /*0062*/ 	.short	0x0014


	//----- nvinfo : EIATTR_PARAM_CBANK
	.align		4
        /*0064*/ 	.byte	0x04, 0x0a
        /*0066*/ 	.short	(.L_35 - .L_34)
	.align		4
.L_34:
        /*0068*/ 	.word	index@(.nv.constant0._Z32textureObjectInterpolationKernelyPfi)
        /*006c*/ 	.short	0x0380
        /*006e*/ 	.short	0x0014


	//----- nvinfo : EIATTR_SW_WAR
	.align		4
.L_35:
        /*0070*/ 	.byte	0x04, 0x36
        /*0072*/ 	.short	(.L_37 - .L_36)
.L_36:
        /*0074*/ 	.word	0x00000008
.L_37:


//--------------------- .nv.info._Z25textureObjectAccessKernelyPfi --------------------------
	.section	.nv.info._Z25textureObjectAccessKernelyPfi,"",@"SHT_CUDA_INFO"
	.sectionflags	@""
	.align	4


	//----- nvinfo : EIATTR_CUDA_API_VERSION
	.align		4
        /*0000*/ 	.byte	0x04, 0x37
        /*0002*/ 	.short	(.L_39 - .L_38)
.L_38:
        /*0004*/ 	.word	0x00000082


	//----- nvinfo : EIATTR_KPARAM_INFO
	.align		4
.L_39:
        /*0008*/ 	.byte	0x04, 0x17
        /*000a*/ 	.short	(.L_41 - .L_40)
.L_40:
        /*000c*/ 	.word	0x00000000
        /*0010*/ 	.short	0x0002
        /*0012*/ 	.short	0x0010
        /*0014*/ 	.byte	0x00, 0xf0, 0x11, 0x00


	//----- nvinfo : EIATTR_KPARAM_INFO
	.align		4
.L_41:
        /*0018*/ 	.byte	0x04, 0x17
        /*001a*/ 	.short	(.L_43 - .L_42)
.L_42:
        /*001c*/ 	.word	0x00000000
        /*0020*/ 	.short	0x0001
        /*0022*/ 	.short	0x0008
        /*0024*/ 	.byte	0x00, 0xf5, 0x21, 0x00


	//----- nvinfo : EIATTR_KPARAM_INFO
	.align		4
.L_43:
        /*0028*/ 	.byte	0x04, 0x17
        /*002a*/ 	.short	(.L_45 - .L_44)
.L_44:
        /*002c*/ 	.word	0x00000000
        /*0030*/ 	.short	0x0000
        /*0032*/ 	.short	0x0000
        /*0034*/ 	.byte	0x00, 0xf0, 0x21, 0x00


	//----- nvinfo : EIATTR_SPARSE_MMA_MASK
	.align		4
.L_45:
        /*0038*/ 	.byte	0x03, 0x50
        /*003a*/ 	.short	0x0000


	//----- nvinfo : EIATTR_MAXREG_COUNT
	.align		4
        /*003c*/ 	.byte	0x03, 0x1b
        /*003e*/ 	.short	0x00ff


	//----- nvinfo : EIATTR_MERCURY_ISA_VERSION
	.align		4
        /*0040*/ 	.byte	0x03, 0x5f
        /*0042*/ 	.short	0x0101


	//----- nvinfo : EIATTR_INT_WARP_WIDE_INSTR_OFFSETS
	.align		4
        /*0044*/ 	.byte	0x04, 0x31
        /*0046*/ 	.short	(.L_47 - .L_46)


	//   ....[0]....
.L_46:
        /*0048*/ 	.word	0x00000130


	//   ....[1]....
        /*004c*/ 	.word	0x00000150


	//   ....[2]....
        /*0050*/ 	.word	0x00000180


	//   ....[3]....
        /*0054*/ 	.word	0x000001b0


	//   ....[4]....
        /*0058*/ 	.word	0x000001c0


	//----- nvinfo : EIATTR_VRC_CTA_INIT_COUNT
	.align		4
.L_47:
        /*005c*/ 	.byte	0x02, 0x4a
	.zero		1
	.zero		1


	//----- nvinfo : EIATTR_EXIT_INSTR_OFFSETS
	.align		4
        /*0060*/ 	.byte	0x04, 0x1c
        /*0062*/ 	.short	(.L_49 - .L_48)


	//   ....[0]....
.L_48:
        /*0064*/ 	.word	0x00000070


	//   ....[1]....
        /*0068*/ 	.word	0x00000430


	//----- nvinfo : EIATTR_CRS_STACK_SIZE
	.align		4
.L_49:
        /*006c*/ 	.byte	0x04, 0x1e
        /*006e*/ 	.short	(.L_51 - .L_50)
.L_50:
        /*0070*/ 	.word	0x00000000


	//----- nvinfo : EIATTR_CBANK_PARAM_SIZE
	.align		4
.L_51:
        /*0074*/ 	.byte	0x03, 0x19
        /*0076*/ 	.short	0x0014


	//----- nvinfo : EIATTR_PARAM_CBANK
	.align		4
        /*0078*/ 	.byte	0x04, 0x0a
        /*007a*/ 	.short	(.L_53 - .L_52)
	.align		4
.L_52:
        /*007c*/ 	.word	index@(.nv.constant0._Z25textureObjectAccessKernelyPfi)
        /*0080*/ 	.short	0x0380
        /*0082*/ 	.short	0x0014


	//----- nvinfo : EIATTR_SW_WAR
	.align		4
.L_53:
        /*0084*/ 	.byte	0x04, 0x36
        /*0086*/ 	.short	(.L_55 - .L_54)
.L_54:
        /*0088*/ 	.word	0x00000008
.L_55:


//--------------------- .nv.info._Z24globalMemoryAccessKernelPKfPfi --------------------------
	.section	.nv.info._Z24globalMemoryAccessKernelPKfPfi,"",@"SHT_CUDA_INFO"
	.sectionflags	@""
	.align	4


	//----- nvinfo : EIATTR_CUDA_API_VERSION
	.align		4
        /*0000*/ 	.byte	0x04, 0x37
        /*0002*/ 	.short	(.L_57 - .L_56)
.L_56:
        /*0004*/ 	.word	0x00000082


	//----- nvinfo : EIATTR_KPARAM_INFO
	.align		4
.L_57:
        /*0008*/ 	.byte	0x04, 0x17
        /*000a*/ 	.short	(.L_59 - .L_58)
.L_58:
        /*000c*/ 	.word	0x00000000
        /*0010*/ 	.short	0x0002
        /*0012*/ 	.short	0x0010
        /*0014*/ 	.byte	0x00, 0xf0, 0x11, 0x00


	//----- nvinfo : EIATTR_KPARAM_INFO
	.align		4
.L_59:
        /*0018*/ 	.byte	0x04, 0x17
        /*001a*/ 	.short	(.L_61 - .L_60)
.L_60:
        /*001c*/ 	.word	0x00000000
        /*0020*/ 	.short	0x0001
        /*0022*/ 	.short	0x0008
        /*0024*/ 	.byte	0x00, 0xf5, 0x21, 0x00


	//----- nvinfo : EIATTR_KPARAM_INFO
	.align		4
.L_61:
        /*0028*/ 	.byte	0x04, 0x17
        /*002a*/ 	.short	(.L_63 - .L_62)
.L_62:
        /*002c*/ 	.word	0x00000000
        /*0030*/ 	.short	0x0000
        /*0032*/ 	.short	0x0000
        /*0034*/ 	.byte	0x00, 0xf5, 0x21, 0x00


	//----- nvinfo : EIATTR_SPARSE_MMA_MASK
	.align		4
.L_63:
        /*0038*/ 	.byte	0x03, 0x50
        /*003a*/ 	.short	0x0000


	//----- nvinfo : EIATTR_MAXREG_COUNT
	.align		4
        /*003c*/ 	.byte	0x03, 0x1b
        /*003e*/ 	.short	0x00ff


	//----- nvinfo : EIATTR_MERCURY_ISA_VERSION
	.align		4
        /*0040*/ 	.byte	0x03, 0x5f
        /*0042*/ 	.short	0x0101


	//----- nvinfo : EIATTR_VRC_CTA_INIT_COUNT
	.align		4
        /*0044*/ 	.byte	0x02, 0x4a
	.zero		1
	.zero		1


	//----- nvinfo : EIATTR_EXIT_INSTR_OFFSETS
	.align		4
        /*0048*/ 	.byte	0x04, 0x1c
        /*004a*/ 	.short	(.L_65 - .L_64)


	//   ....[0]....
.L_64:
        /*004c*/ 	.word	0x00000070


	//   ....[1]....
        /*0050*/ 	.word	0x000003d0


	//----- nvinfo : EIATTR_CRS_STACK_SIZE
	.align		4
.L_65:
        /*0054*/ 	.byte	0x04, 0x1e
        /*0056*/ 	.short	(.L_67 - .L_66)
.L_66:
        /*0058*/ 	.word	0x00000000


	//----- nvinfo : EIATTR_CBANK_PARAM_SIZE
	.align		4
.L_67:
        /*005c*/ 	.byte	0x03, 0x19
        /*005e*/ 	.short	0x0014


	//----- nvinfo : EIATTR_PARAM_CBANK
	.align		4
        /*0060*/ 	.byte	0x04, 0x0a
        /*0062*/ 	.short	(.L_69 - .L_68)
	.align		4
.L_68:
        /*0064*/ 	.word	index@(.nv.constant0._Z24globalMemoryAccessKernelPKfPfi)
        /*0068*/ 	.short	0x0380
        /*006a*/ 	.short	0x0014


	//----- nvinfo : EIATTR_SW_WAR
	.align		4
.L_69:
        /*006c*/ 	.byte	0x04, 0x36
        /*006e*/ 	.short	(.L_71 - .L_70)
.L_70:
        /*0070*/ 	.word	0x00000008
.L_71:


//--------------------- .nv.callgraph             --------------------------
	.section	.nv.callgraph,"",@"SHT_CUDA_CALLGRAPH"
	.align	4
	.sectionentsize	8
	.align		4
        /*0000*/ 	.word	0x00000000
	.align		4
        /*0004*/ 	.word	0xffffffff
	.align		4
        /*0008*/ 	.word	0x00000000
	.align		4
        /*000c*/ 	.word	0xfffffffe
	.align		4
        /*0010*/ 	.word	0x00000000
	.align		4
        /*0014*/ 	.word	0xfffffffd
	.align		4
        /*0018*/ 	.word	0x00000000
	.align		4
        /*001c*/ 	.word	0xfffffffc


//--------------------- .text._Z32textureObjectInterpolationKernelyPfi --------------------------
	.section	.text._Z32textureObjectInterpolationKernelyPfi,"ax",@progbits
	.align	128
        .global         _Z32textureObjectInterpolationKernelyPfi
        .type           _Z32textureObjectInterpolationKernelyPfi,@function
        .size           _Z32textureObjectInterpolationKernelyPfi,(.L_x_34 - _Z32textureObjectInterpolationKernelyPfi)
        .other          _Z32textureObjectInterpolationKernelyPfi,@"STO_CUDA_ENTRY STV_DEFAULT"
_Z32textureObjectInterpolationKernelyPfi:
.text._Z32textureObjectInterpolationKernelyPfi:
[----:B------:R-:W-:Y:S01]  /*0000*/  LDC R1, c[0x0][0x37c] ;  /* 0x0000df00ff017b82 */ /* 0x000fe20000000800 */
[----:B------:R-:W0:Y:S07]  /*0010*/  S2R R0, SR_TID.X ;  /* 0x0000000000007919 */ /* 0x000e2e0000002100 */
[----:B------:R-:W0:Y:S01]  /*0020*/  S2UR UR5, SR_CTAID.X ;  /* 0x00000000000579c3 */ /* 0x000e220000002500 */
[----:B------:R-:W1:Y:S01]  /*0030*/  LDCU UR8, c[0x0][0x390] ;  /* 0x00007200ff0877ac */ /* 0x000e620008000800 */
[----:B------:R-:W2:Y:S06]  /*0040*/  LDCU.64 UR6, c[0x0][0x358] ;  /* 0x00006b00ff0677ac */ /* 0x000eac0008000a00 */
[----:B------:R-:W0:Y:S01]  /*0050*/  LDC R5, c[0x0][0x360] ;  /* 0x0000d800ff057b82 */ /* 0x000e220000000800 */
[----:B-1----:R-:W-:Y:S01]  /*0060*/  UIADD3 UR4, UPT, UPT, UR8, -0x1, URZ ;  /* 0xffffffff08047890 */ /* 0x002fe2000fffe0ff */
[----:B0-----:R-:W-:-:S05]  /*0070*/  IMAD R5, R5, UR5, R0 ;  /* 0x0000000505057c24 */ /* 0x001fca000f8e0200 */
[----:B------:R-:W-:-:S04]  /*0080*/  ISETP.GE.AND P0, PT, R5, UR4, PT ;  /* 0x0000000405007c0c */ /* 0x000fc8000bf06270 */
[----:B------:R-:W-:-:S13]  /*0090*/  ISETP.LT.OR P0, PT, R5, 0x1, P0 ;  /* 0x000000010500780c */ /* 0x000fda0000701670 */
[----:B--2---:R-:W-:Y:S05]  /*00a0*/  @P0 BRA `(.L_x_0) ;  /* 0x00000000002c0947 */ /* 0x004fea0003800000 */
[----:B------:R-:W0:Y:S01]  /*00b0*/  LDCU UR4, c[0x0][0x380] ;  /* 0x00007000ff0477ac */ /* 0x000e220008000800 */
[----:B------:R-:W-:Y:S01]  /*00c0*/  IADD3 R4, PT, PT, R5, 0x1, RZ ;  /* 0x0000000105047810 */ /* 0x000fe20007ffe0ff */
[----:B------:R-:W-:-:S05]  /*00d0*/  UMOV UR5, URZ ;  /* 0x000000ff00057c82 */ /* 0x000fca0008000000 */
[----:B0-----:R-:W5:Y:S01]  /*00e0*/  TLD.LZ RZ, R4, R4, UR4, 1D, 0x1 ;  /* 0x00ff04ff04047f66 */ /* 0x001f6200081e01ff */
[----:B------:R-:W5:Y:S01]  /*00f0*/  TLD.LZ RZ, R0, R5, UR4, 1D, 0x1 ;  /* 0x00ff04ff05007f66 */ /* 0x000f6200081e01ff */
[----:B------:R-:W0:Y:S02]  /*0100*/  LDC.64 R2, c[0x0][0x388] ;  /* 0x0000e200ff027b82 */ /* 0x000e240000000a00 */
[----:B0-----:R-:W-:-:S04]  /*0110*/  IMAD.WIDE.U32 R2, R5, 0x4, R2 ;  /* 0x0000000405027825 */ /* 0x001fc800078e0002 */
[----:B-----5:R-:W-:-:S04]  /*0120*/  FMUL R7, R4, 0.5 ;  /* 0x3f00000004077820 */ /* 0x020fc80000400000 */
[----:B------:R-:W-:-:S05]  /*0130*/  FFMA R7, R0, 0.5, R7 ;  /* 0x3f00000000077823 */ /* 0x000fca0000000007 */
[----:B------:R-:W-:Y:S01]  /*0140*/  STG.E desc[UR6][R2.64], R7 ;  /* 0x0000000702007986 */ /* 0x000fe2000c101906 */
[----:B------:R-:W-:Y:S05]  /*0150*/  EXIT ;  /* 0x000000000000794d */ /* 0x000fea0003800000 */
.L_x_0:
[----:B------:R-:W-:-:S13]  /*0160*/  ISETP.GE.AND P0, PT, R5, UR8, PT ;  /* 0x0000000805007c0c */ /* 0x000fda000bf06270 */
[----:B------:R-:W-:Y:S05]  /*0170*/  @P0 EXIT ;  /* 0x000000000000094d */ /* 0x000fea0003800000 */
[----:B------:R-:W0:Y:S01]  /*0180*/  LDCU UR4, c[0x0][0x380] ;  /* 0x00007000ff0477ac */ /* 0x000e220008000800 */
[----:B------:R-:W-:Y:S02]  /*0190*/  UMOV UR5, URZ ;  /* 0x000000ff00057c82 */ /* 0x000fe40008000000 */
[----:B0-----:R-:W5:Y:S01]  /*01a0*/  TLD.LZ RZ, R7, R5, UR4, 1D, 0x1 ;  /* 0x00ff04ff05077f66 */ /* 0x001f6200081e01ff */
[----:B------:R-:W0:Y:S02]  /*01b0*/  LDC.64 R2, c[0x0][0x388] ;  /* 0x0000e200ff027b82 */ /* 0x000e240000000a00 */
[----:B0-----:R-:W-:-:S05]  /*01c0*/  IMAD.WIDE R2, R5, 0x4, R2 ;  /* 0x0000000405027825 */ /* 0x001fca00078e0202 */
[----:B-----5:R-:W-:Y:S01]  /*01d0*/  STG.E desc[UR6][R2.64], R7 ;  /* 0x0000000702007986 */ /* 0x020fe2000c101906 */
[----:B------:R-:W-:Y:S05]  /*01e0*/  EXIT ;  /* 0x000000000000794d */ /* 0x000fea0003800000 */
.L_x_1:
[----:B------:R-:W-:-:S00]  /*01f0*/  BRA `(.L_x_1) ;  /* 0xfffffffc00fc7947 */ /* 0x000fc0000383ffff */
[----:B------:R-:W-:-:S00]  /*0200*/  NOP ;  /* 0x0000000000007918 */ /* 0x000fc00000000000 */
[----:B------:R-:W-:-:S00]  /*0210*/  NOP ;  /* 0x0000000000007918 */ /* 0x000fc00000000000 */
[----:B------:R-:W-:-:S00]  /*0220*/  NOP ;  /* 0x0000000000007918 */ /* 0x000fc00000000000 */
[----:B------:R-:W-:-:S00]  /*0230*/  NOP ;  /* 0x0000000000007918 */ /* 0x000fc00000000000 */
[----:B------:R-:W-:-:S00]  /*0240*/  NOP ;  /* 0x0000000000007918 */ /* 0x000fc00000000000 */
[----:B------:R-:W-:-:S00]  /*0250*/  NOP ;  /* 0x0000000000007918 */ /* 0x000fc00000000000 */
[----:B------:R-:W-:-:S00]  /*0260*/  NOP ;  /* 0x0000000000007918 */ /* 0x000fc00000000000 */
[----:B------:R-:W-:-:S00]  /*0270*/  NOP ;  /* 0x0000000000007918 */ /* 0x000fc00000000000 */
.L_x_34:


//--------------------- .text._Z25textureObjectAccessKernelyPfi --------------------------
	.section	.text._Z25textureObjectAccessKernelyPfi,"ax",@progbits
	.align	128
        .global         _Z25textureObjectAccessKernelyPfi
        .type           _Z25textureObjectAccessKernelyPfi,@function
        .size           _Z25textureObjectAccessKernelyPfi,(.L_x_32 - _Z25textureObjectAccessKernelyPfi)
        .other          _Z25textureObjectAccessKernelyPfi,@"STO_CUDA_ENTRY STV_DEFAULT"
_Z25textureObjectAccessKernelyPfi:
.text._Z25textureObjectAccessKernelyPfi:
[----:B------:R-:W-:Y:S01]  /*0000*/  LDC R1, c[0x0][0x37c] ;  /* 0x0000df00ff017b82 */ /* 0x000fe20000000800 */
[----:B------:R-:W0:Y:S07]  /*0010*/  S2R R3, SR_TID.X ;  /* 0x0000000000037919 */ /* 0x000e2e0000002100 */
[----:B------:R-:W0:Y:S01]  /*0020*/  S2UR UR4, SR_CTAID.X ;  /* 0x00000000000479c3 */ /* 0x000e220000002500 */
[----:B------:R-:W1:Y:S07]  /*0030*/  LDCU UR5, c[0x0][0x390] ;  /* 0x00007200ff0577ac */ /* 0x000e6e0008000800 */
[----:B------:R-:W0:Y:S02]  /*0040*/  LDC R2, c[0x0][0x360] ;  /* 0x0000d800ff027b82 */ /* 0x000e240000000800 */
[----:B0-----:R-:W-:-:S05]  /*0050*/  IMAD R2, R2, UR4, R3 ;  /* 0x0000000402027c24 */ /* 0x001fca000f8e0203 */
[----:B-1----:R-:W-:-:S13]  /*0060*/  ISETP.GE.AND P0, PT, R2, UR5, PT ;  /* 0x0000000502007c0c */ /* 0x002fda000bf06270 */
[----:B------:R-:W-:Y:S05]  /*0070*/  @P0 EXIT ;  /* 0x000000000000094d */ /* 0x000fea0003800000 */
[C---:B------:R-:W-:Y:S01]  /*0080*/  VIADD R0, R2.reuse, 0xfffffffe ;  /* 0xfffffffe02007836 */ /* 0x040fe20000000000 */
[C---:B------:R-:W-:Y:S01]  /*0090*/  ISETP.GT.AND P0, PT, R2.reuse, UR5, PT ;  /* 0x0000000502007c0c */ /* 0x040fe2000bf04270 */
[C---:B------:R-:W-:Y:S01]  /*00a0*/  VIADD R5, R2.reuse, 0x1 ;  /* 0x0000000102057836 */ /* 0x040fe20000000000 */
[C---:B------:R-:W-:Y:S01]  /*00b0*/  ISETP.GE.AND P4, PT, R2.reuse, RZ, PT ;  /* 0x000000ff0200720c */ /* 0x040fe20003f86270 */
[----:B------:R-:W-:Y:S01]  /*00c0*/  VIADD R7, R2, 0x2 ;  /* 0x0000000202077836 */ /* 0x000fe20000000000 */
[----:B------:R-:W-:Y:S02]  /*00d0*/  ISETP.GE.AND P3, PT, R0, UR5, PT ;  /* 0x0000000500007c0c */ /* 0x000fe4000bf66270 */
[C---:B------:R-:W-:Y:S02]  /*00e0*/  ISETP.LT.OR P0, PT, R2.reuse, 0x1, P0 ;  /* 0x000000010200780c */ /* 0x040fe40000701670 */
[----:B------:R-:W-:Y:S02]  /*00f0*/  ISETP.LT.OR P3, PT, R2, 0x2, P3 ;  /* 0x000000020200780c */ /* 0x000fe40001f61670 */
[----:B------:R-:W-:-:S02]  /*0100*/  ISETP.GE.AND P1, PT, R5, UR5, PT ;  /* 0x0000000505007c0c */ /* 0x000fc4000bf26270 */
[----:B------:R-:W-:Y:S02]  /*0110*/  ISETP.GE.AND P2, PT, R7, UR5, PT ;  /* 0x0000000507007c0c */ /* 0x000fe4000bf46270 */
[C---:B------:R-:W-:Y:S01]  /*0120*/  ISETP.LT.OR P1, PT, R2.reuse, -0x1, P1 ;  /* 0xffffffff0200780c */ /* 0x040fe20000f21670 */
[----:B------:R-:W-:Y:S01]  /*0130*/  VOTEU.ANY UP2, P4 ;  /* 0x0000000000ff7886 */ /* 0x000fe20002040100 */
[----:B------:R-:W-:-:S03]  /*0140*/  ISETP.LT.OR P2, PT, R2, -0x2, P2 ;  /* 0xfffffffe0200780c */ /* 0x000fc60001741670 */
[----:B------:R-:W-:Y:S01]  /*0150*/  VOTEU.ALL UP1, P0 ;  /* 0x0000000000ff7886 */ /* 0x000fe20000020000 */
[----:B------:R-:W0:Y:S01]  /*0160*/  @UP2 LDCU UR8, c[0x0][0x380] ;  /* 0x00007000ff0827ac */ /* 0x000e220008000800 */
[----:B------:R-:W-:Y:S01]  /*0170*/  @!P0 VIADD R4, R2, 0xffffffff ;  /* 0xffffffff02048836 */ /* 0x000fe20000000000 */
[----:B------:R-:W-:Y:S02]  /*0180*/  VOTEU.ALL UP0, P3 ;  /* 0x0000000000ff7886 */ /* 0x000fe40001800000 */
[----:B------:R-:W1:Y:S03]  /*0190*/  @!UP1 LDCU UR6, c[0x0][0x380] ;  /* 0x00007000ff0697ac */ /* 0x000e660008000800 */
[----:B------:R-:W2:Y:S01]  /*01a0*/  @!UP0 LDCU UR4, c[0x0][0x380] ;  /* 0x00007000ff0487ac */ /* 0x000ea20008000800 */
[----:B------:R-:W-:Y:S01]  /*01b0*/  VOTEU.ALL UP3, P1 ;  /* 0x0000000000ff7886 */ /* 0x000fe20000860000 */
[----:B------:R-:W-:Y:S01]  /*01c0*/  VOTEU.ALL UP4, P2 ;  /* 0x0000000000ff7886 */ /* 0x000fe20001080000 */
[----:B------:R-:W-:Y:S01]  /*01d0*/  @!UP0 UMOV UR5, URZ ;  /* 0x000000ff00058c82 */ /* 0x000fe20008000000 */
[----:B------:R-:W-:Y:S01]  /*01e0*/  @!UP1 UMOV UR7, URZ ;  /* 0x000000ff00079c82 */ /* 0x000fe20008000000 */
[----:B------:R-:W-:Y:S01]  /*01f0*/  @UP2 UMOV UR9, URZ ;  /* 0x000000ff00092c82 */ /* 0x000fe20008000000 */
[----:B------:R-:W3:Y:S01]  /*0200*/  @!UP3 LDCU UR10, c[0x0][0x380] ;  /* 0x00007000ff0ab7ac */ /* 0x000ee20008000800 */
[----:B------:R-:W4:Y:S01]  /*0210*/  @!UP4 LDCU UR12, c[0x0][0x380] ;  /* 0x00007000ff0cc7ac */ /* 0x000f220008000800 */
[----:B------:R-:W-:Y:S01]  /*0220*/  @!UP3 UMOV UR11, URZ ;  /* 0x000000ff000bbc82 */ /* 0x000fe20008000000 */
[----:B--2---:R-:W5:Y:S01]  /*0230*/  @!P3 TLD.LZ RZ, R0, R0, UR4, 1D, 0x1 ;  /* 0x00ff04ff0000bf66 */ /* 0x004f6200081e01ff */
[----:B-1----:R1:W5:Y:S01]  /*0240*/  @!P0 TLD.LZ RZ, R4, R4, UR6, 1D, 0x1 ;  /* 0x00ff06ff04048f66 */ /* 0x00236200081e01ff */
[----:B0-----:R-:W5:Y:S01]  /*0250*/  @P4 TLD.LZ RZ, R6, R2, UR8, 1D, 0x1 ;  /* 0x00ff08ff02064f66 */ /* 0x001f6200081e01ff */
[----:B------:R-:W-:Y:S01]  /*0260*/  @!UP4 UMOV UR13, URZ ;  /* 0x000000ff000dcc82 */ /* 0x000fe20008000000 */
[----:B---3--:R-:W5:Y:S01]  /*0270*/  @!P1 TLD.LZ RZ, R8, R5, UR10, 1D, 0x1 ;  /* 0x00ff0aff05089f66 */ /* 0x008f6200081e01ff */
[----:B----4-:R-:W5:Y:S01]  /*0280*/  @!P2 TLD.LZ RZ, R10, R7, UR12, 1D, 0x1 ;  /* 0x00ff0cff070aaf66 */ /* 0x010f6200081e01ff */
[----:B------:R-:W-:-:S02]  /*0290*/  IMAD.MOV.U32 R3, RZ, RZ, RZ ;  /* 0x000000ffff037224 */ /* 0x000fc400078e00ff */
[----:B------:R-:W-:Y:S01]  /*02a0*/  IMAD.MOV.U32 R9, RZ, RZ, 0x3e4ccccd ;  /* 0x3e4ccccdff097424 */ /* 0x000fe200078e00ff */
[----:B-1----:R-:W0:Y:S01]  /*02b0*/  LDCU.64 UR6, c[0x0][0x358] ;  /* 0x00006b00ff0677ac */ /* 0x002e220008000a00 */
[----:B------:R-:W-:Y:S01]  /*02c0*/  BSSY.RECONVERGENT B1, `(.L_x_2) ;  /* 0x0000013000017945 */ /* 0x000fe20003800200 */
[----:B------:R-:W-:-:S04]  /*02d0*/  DEPBAR.LE SB5, 0x2 ;  /* 0x0000d0800000791a */ /* 0x000fc80000000000 */
[----:B------:R-:W-:-:S04]  /*02e0*/  @!P3 FADD R3, RZ, R0 ;  /* 0x00000000ff03b221 */ /* 0x000fc80000000000 */
[----:B------:R-:W-:-:S04]  /*02f0*/  @!P0 FADD R3, R3, R4 ;  /* 0x0000000403038221 */ /* 0x000fc80000000000 */
[----:B------:R-:W-:Y:S01]  /*0300*/  @P4 FADD R3, R3, R6 ;  /* 0x0000000603034221 */ /* 0x000fe20000000000 */
[----:B------:R-:W-:-:S03]  /*0310*/  IMAD.MOV.U32 R6, RZ, RZ, 0x40a00000 ;  /* 0x40a00000ff067424 */ /* 0x000fc600078e00ff */
[----:B-----5:R-:W-:Y:S01]  /*0320*/  @!P1 FADD R3, R3, R8 ;  /* 0x0000000803039221 */ /* 0x020fe20000000000 */
[----:B------:R-:W-:-:S03]  /*0330*/  FFMA R0, R9, -R6, 1 ;  /* 0x3f80000009007423 */ /* 0x000fc60000000806 */
[----:B------:R-:W-:Y:S01]  /*0340*/  @!P2 FADD R3, R3, R10 ;  /* 0x0000000a0303a221 */ /* 0x000fe20000000000 */
[----:B------:R-:W-:-:S03]  /*0350*/  FFMA R0, R0, R9, 0.20000000298023223877 ;  /* 0x3e4ccccd00007423 */ /* 0x000fc60000000009 */
[----:B------:R-:W1:Y:S01]  /*0360*/  FCHK P0, R3, 5 ;  /* 0x40a0000003007902 */ /* 0x000e620000000000 */
[----:B------:R-:W-:-:S04]  /*0370*/  FFMA R4, R0, R3, RZ ;  /* 0x0000000300047223 */ /* 0x000fc800000000ff */
[----:B------:R-:W-:-:S04]  /*0380*/  FFMA R5, R4, -5, R3 ;  /* 0xc0a0000004057823 */ /* 0x000fc80000000003 */
[----:B------:R-:W-:Y:S01]  /*0390*/  FFMA R7, R0, R5, R4 ;  /* 0x0000000500077223 */ /* 0x000fe20000000004 */
[----:B01----:R-:W-:Y:S06]  /*03a0*/  @!P0 BRA `(.L_x_3) ;  /* 0x0000000000108947 */ /* 0x003fec0003800000 */
[----:B------:R-:W-:Y:S01]  /*03b0*/  IMAD.MOV.U32 R0, RZ, RZ, R3 ;  /* 0x000000ffff007224 */ /* 0x000fe200078e0003 */
[----:B------:R-:W-:-:S07]  /*03c0*/  MOV R4, 0x3e0 ;  /* 0x000003e000047802 */ /* 0x000fce0000000f00 */
[----:B------:R-:W-:Y:S05]  /*03d0*/  CALL.REL.NOINC `($__internal_0_$__cuda_sm3x_div_rn_noftz_f32_slowpath) ;  /* 0x0000000000187944 */ /* 0x000fea0003c00000 */
[----:B------:R-:W-:-:S07]  /*03e0*/  IMAD.MOV.U32 R7, RZ, RZ, R6 ;  /* 0x000000ffff077224 */ /* 0x000fce00078e0006 */
.L_x_3:
[----:B------:R-:W-:Y:S05]  /*03f0*/  BSYNC.RECONVERGENT B1 ;  /* 0x0000000000017941 */ /* 0x000fea0003800200 */
.L_x_2:
[----:B------:R-:W0:Y:S02]  /*0400*/  LDC.64 R4, c[0x0][0x388] ;  /* 0x0000e200ff047b82 */ /* 0x000e240000000a00 */
[----:B0-----:R-:W-:-:S05]  /*0410*/  IMAD.WIDE R2, R2, 0x4, R4 ;  /* 0x0000000402027825 */ /* 0x001fca00078e0204 */
[----:B------:R-:W-:Y:S01]  /*0420*/  STG.E desc[UR6][R2.64], R7 ;  /* 0x0000000702007986 */ /* 0x000fe2000c101906 */
[----:B------:R-:W-:Y:S05]  /*0430*/  EXIT ;  /* 0x000000000000794d */ /* 0x000fea0003800000 */
        .weak           $__internal_0_$__cuda_sm3x_div_rn_noftz_f32_slowpath
        .type           $__internal_0_$__cuda_sm3x_div_rn_noftz_f32_slowpath,@function
        .size           $__internal_0_$__cuda_sm3x_div_rn_noftz_f32_slowpath,(.L_x_32 - $__internal_0_$__cuda_sm3x_div_rn_noftz_f32_slowpath)
$__internal_0_$__cuda_sm3x_div_rn_noftz_f32_slowpath:
[----:B------:R-:W-:Y:S01]  /*0440*/  SHF.R.U32.HI R3, RZ, 0x17, R0 ;  /* 0x00000017ff037819 */ /* 0x000fe20000011600 */
[----:B------:R-:W-:Y:S04]  /*0450*/  BSSY.RECONVERGENT B0, `(.L_x_4) ;  /* 0x000005b000007945 */ /* 0x000fe80003800200 */
[----:B------:R-:W-:Y:S01]  /*0460*/  BSSY.RELIABLE B2, `(.L_x_5) ;  /* 0x0000019000027945 */ /* 0x000fe20003800100 */
[----:B------:R-:W-:-:S05]  /*0470*/  LOP3.LUT R5, R3, 0xff, RZ, 0xc0, !PT ;  /* 0x000000ff03057812 */ /* 0x000fca00078ec0ff */
[----:B------:R-:W-:-:S05]  /*0480*/  VIADD R6, R5, 0xffffffff ;  /* 0xffffffff05067836 */ /* 0x000fca0000000000 */
[----:B------:R-:W-:-:S13]  /*0490*/  ISETP.GT.U32.OR P0, PT, R6, 0xfd, !PT ;  /* 0x000000fd0600780c */ /* 0x000fda0007f04470 */
[----:B------:R-:W-:Y:S01]  /*04a0*/  @!P0 IMAD.MOV.U32 R3, RZ, RZ, RZ ;  /* 0x000000ffff038224 */ /* 0x000fe200078e00ff */
[----:B------:R-:W-:Y:S06]  /*04b0*/  @!P0 BRA `(.L_x_6) ;  /* 0x00000000004c8947 */ /* 0x000fec0003800000 */
[----:B------:R-:W-:-:S13]  /*04c0*/  FSETP.GTU.FTZ.AND P0, PT, |R0|, +INF , PT ;  /* 0x7f8000000000780b */ /* 0x000fda0003f1c200 */
[----:B------:R-:W-:Y:S05]  /*04d0*/  @P0 BREAK.RELIABLE B2 ;  /* 0x0000000000020942 */ /* 0x000fea0003800100 */
[----:B------:R-:W-:Y:S05]  /*04e0*/  @P0 BRA `(.L_x_7) ;  /* 0x0000000400400947 */ /* 0x000fea0003800000 */
[----:B------:R-:W-:-:S05]  /*04f0*/  IMAD.MOV.U32 R3, RZ, RZ, 0x40a00000 ;  /* 0x40a00000ff037424 */ /* 0x000fca00078e00ff */
[----:B------:R-:W-:-:S13]  /*0500*/  LOP3.LUT P0, RZ, R3, 0x7fffffff, R0, 0xc8, !PT ;  /* 0x7fffffff03ff7812 */ /* 0x000fda000780c800 */
[----:B------:R-:W-:Y:S05]  /*0510*/  @!P0 BREAK.RELIABLE B2 ;  /* 0x0000000000028942 */ /* 0x000fea0003800100 */
[----:B------:R-:W-:Y:S05]  /*0520*/  @!P0 BRA `(.L_x_8) ;  /* 0x0000000400288947 */ /* 0x000fea0003800000 */
[----:B------:R-:W-:-:S13]  /*0530*/  LOP3.LUT P0, RZ, R0, 0x7fffffff, RZ, 0xc0, !PT ;  /* 0x7fffffff00ff7812 */ /* 0x000fda000780c0ff */
[----:B------:R-:W-:Y:S05]  /*0540*/  @!P0 BREAK.RELIABLE B2 ;  /* 0x0000000000028942 */ /* 0x000fea0003800100 */
[----:B------:R-:W-:Y:S05]  /*0550*/  @!P0 BRA `(.L_x_9) ;  /* 0x0000000400148947 */ /* 0x000fea0003800000 */
[----:B------:R-:W-:Y:S02]  /*0560*/  FSETP.NEU.FTZ.AND P1, PT, |R0|, +INF , PT ;  /* 0x7f8000000000780b */ /* 0x000fe40003f3d200 */
[----:B------:R-:W-:-:S04]  /*0570*/  LOP3.LUT P0, RZ, R3, 0x7fffffff, RZ, 0xc0, !PT ;  /* 0x7fffffff03ff7812 */ /* 0x000fc8000780c0ff */
[----:B------:R-:W-:-:S13]  /*0580*/  PLOP3.LUT P0, PT, P1, P0, PT, 0x2f, 0xf2 ;  /* 0x0000000000f2781c */ /* 0x000fda0000f00577 */
[----:B------:R-:W-:Y:S05]  /*0590*/  @P0 BREAK.RELIABLE B2 ;  /* 0x0000000000020942 */ /* 0x000fea0003800100 */
[----:B------:R-:W-:Y:S05]  /*05a0*/  @P0 BRA `(.L_x_10) ;  /* 0x0000000000f40947 */ /* 0x000fea0003800000 */
[----:B------:R-:W-:-:S13]  /*05b0*/  ISETP.GE.AND P0, PT, R6, RZ, PT ;  /* 0x000000ff0600720c */ /* 0x000fda0003f06270 */
[----:B------:R-:W-:Y:S02]  /*05c0*/  @P0 IMAD.MOV.U32 R3, RZ, RZ, RZ ;  /* 0x000000ffff030224 */ /* 0x000fe400078e00ff */
[----:B------:R-:W-:Y:S01]  /*05d0*/  @!P0 FFMA R0, R0, 1.84467440737095516160e+19, RZ ;  /* 0x5f80000000008823 */ /* 0x000fe200000000ff */
[----:B------:R-:W-:-:S07]  /*05e0*/  @!P0 IMAD.MOV.U32 R3, RZ, RZ, -0x40 ;  /* 0xffffffc0ff038424 */ /* 0x000fce00078e00ff */
.L_x_6:
[----:B------:R-:W-:Y:S05]  /*05f0*/  BSYNC.RELIABLE B2 ;  /* 0x0000000000027941 */ /* 0x000fea0003800100 */
.L_x_5:
[----:B------:R-:W-:Y:S01]  /*0600*/  UMOV UR4, 0x40a00000 ;  /* 0x40a0000000047882 */ /* 0x000fe20000000000 */
[----:B------:R-:W-:Y:S01]  /*0610*/  VIADD R5, R5, 0xffffff81 ;  /* 0xffffff8105057836 */ /* 0x000fe20000000000 */
[----:B------:R-:W-:Y:S01]  /*0620*/  UIADD3 UR4, UPT, UPT, UR4, -0x1000000, URZ ;  /* 0xff00000004047890 */ /* 0x000fe2000fffe0ff */
[----:B------:R-:W-:Y:S02]  /*0630*/  BSSY.RECONVERGENT B2, `(.L_x_11) ;  /* 0x0000033000027945 */ /* 0x000fe40003800200 */
[----:B------:R-:W-:Y:S01]  /*0640*/  IMAD R0, R5, -0x800000, R0 ;  /* 0xff80000005007824 */ /* 0x000fe200078e0200 */
[----:B------:R-:W-:Y:S02]  /*0650*/  IADD3 R3, PT, PT, R3, -0x2, R5 ;  /* 0xfffffffe03037810 */ /* 0x000fe40007ffe005 */
[----:B------:R-:W-:-:S03]  /*0660*/  FADD.FTZ R7, -RZ, -UR4 ;  /* 0x80000004ff077e21 */ /* 0x000fc60008010100 */
[----:B------:R-:W0:Y:S02]  /*0670*/  MUFU.RCP R6, UR4 ;  /* 0x0000000400067d08 */ /* 0x000e240008001000 */
[----:B0-----:R-:W-:-:S04]  /*0680*/  FFMA R9, R6, R7, 1 ;  /* 0x3f80000006097423 */ /* 0x001fc80000000007 */
[----:B------:R-:W-:-:S04]  /*0690*/  FFMA R9, R6, R9, R6 ;  /* 0x0000000906097223 */ /* 0x000fc80000000006 */
[----:B------:R-:W-:-:S04]  /*06a0*/  FFMA R6, R0, R9, RZ ;  /* 0x0000000900067223 */ /* 0x000fc800000000ff */
[----:B------:R-:W-:-:S04]  /*06b0*/  FFMA R8, R7, R6, R0 ;  /* 0x0000000607087223 */ /* 0x000fc80000000000 */
[----:B------:R-:W-:-:S04]  /*06c0*/  FFMA R8, R9, R8, R6 ;  /* 0x0000000809087223 */ /* 0x000fc80000000006 */
[----:B------:R-:W-:-:S04]  /*06d0*/  FFMA R7, R7, R8, R0 ;  /* 0x0000000807077223 */ /* 0x000fc80000000000 */
[----:B------:R-:W-:-:S05]  /*06e0*/  FFMA R6, R9, R7, R8 ;  /* 0x0000000709067223 */ /* 0x000fca0000000008 */
[----:B------:R-:W-:-:S04]  /*06f0*/  SHF.R.U32.HI R0, RZ, 0x17, R6 ;  /* 0x00000017ff007819 */ /* 0x000fc80000011606 */
[----:B------:R-:W-:-:S05]  /*0700*/  LOP3.LUT R0, R0, 0xff, RZ, 0xc0, !PT ;  /* 0x000000ff00007812 */ /* 0x000fca00078ec0ff */
[----:B------:R-:W-:-:S04]  /*0710*/  IMAD.IADD R5, R0, 0x1, R3 ;  /* 0x0000000100057824 */ /* 0x000fc800078e0203 */
[----:B------:R-:W-:-:S05]  /*0720*/  VIADD R0, R5, 0xffffffff ;  /* 0xffffffff05007836 */ /* 0x000fca0000000000 */
[----:B------:R-:W-:-:S13]  /*0730*/  ISETP.GE.U32.AND P0, PT, R0, 0xfe, PT ;  /* 0x000000fe0000780c */ /* 0x000fda0003f06070 */
[----:B------:R-:W-:Y:S05]  /*0740*/  @!P0 BRA `(.L_x_12) ;  /* 0x0000000000808947 */ /* 0x000fea0003800000 */
[----:B------:R-:W-:-:S13]  /*0750*/  ISETP.GT.AND P0, PT, R5, 0xfe, PT ;  /* 0x000000fe0500780c */ /* 0x000fda0003f04270 */
[----:B------:R-:W-:Y:S05]  /*0760*/  @P0 BRA `(.L_x_13) ;  /* 0x00000000006c0947 */ /* 0x000fea0003800000 */
[----:B------:R-:W-:-:S13]  /*0770*/  ISETP.GE.AND P0, PT, R5, 0x1, PT ;  /* 0x000000010500780c */ /* 0x000fda0003f06270 */
[----:B------:R-:W-:Y:S05]  /*0780*/  @P0 BRA `(.L_x_14) ;  /* 0x0000000000740947 */ /* 0x000fea0003800000 */
[----:B------:R-:W-:Y:S02]  /*0790*/  ISETP.GE.AND P0, PT, R5, -0x18, PT ;  /* 0xffffffe80500780c */ /* 0x000fe40003f06270 */
[----:B------:R-:W-:-:S11]  /*07a0*/  LOP3.LUT R6, R6, 0x80000000, RZ, 0xc0, !PT ;  /* 0x8000000006067812 */ /* 0x000fd600078ec0ff */
[----:B------:R-:W-:Y:S05]  /*07b0*/  @!P0 BRA `(.L_x_14) ;  /* 0x0000000000688947 */ /* 0x000fea0003800000 */
[-CC-:B------:R-:W-:Y:S01]  /*07c0*/  FFMA.RZ R0, R9, R7.reuse, R8.reuse ;  /* 0x0000000709007223 */ /* 0x180fe2000000c008 */
[C---:B------:R-:W-:Y:S02]  /*07d0*/  ISETP.NE.AND P2, PT, R5.reuse, RZ, PT ;  /* 0x000000ff0500720c */ /* 0x040fe40003f45270 */
[----:B------:R-:W-:Y:S02]  /*07e0*/  ISETP.NE.AND P1, PT, R5, RZ, PT ;  /* 0x000000ff0500720c */ /* 0x000fe40003f25270 */
[----:B------:R-:W-:Y:S01]  /*07f0*/  LOP3.LUT R3, R0, 0x7fffff, RZ, 0xc0, !PT ;  /* 0x007fffff00037812 */ /* 0x000fe200078ec0ff */
[CCC-:B------:R-:W-:Y:S01]  /*0800*/  FFMA.RP R0, R9.reuse, R7.reuse, R8.reuse ;  /* 0x0000000709007223 */ /* 0x1c0fe20000008008 */
[----:B------:R-:W-:Y:S01]  /*0810*/  FFMA.RM R9, R9, R7, R8 ;  /* 0x0000000709097223 */ /* 0x000fe20000004008 */
[----:B------:R-:W-:Y:S01]  /*0820*/  VIADD R8, R5, 0x20 ;  /* 0x0000002005087836 */ /* 0x000fe20000000000 */
[----:B------:R-:W-:Y:S01]  /*0830*/  LOP3.LUT R3, R3, 0x800000, RZ, 0xfc, !PT ;  /* 0x0080000003037812 */ /* 0x000fe200078efcff */
[----:B------:R-:W-:-:S02]  /*0840*/  IMAD.MOV R5, RZ, RZ, -R5 ;  /* 0x000000ffff057224 */ /* 0x000fc400078e0a05 */
[----:B------:R-:W-:Y:S02]  /*0850*/  FSETP.NEU.FTZ.AND P0, PT, R0, R9, PT ;  /* 0x000000090000720b */ /* 0x000fe40003f1d000 */
[----:B------:R-:W-:Y:S02]  /*0860*/  SHF.L.U32 R8, R3, R8, RZ ;  /* 0x0000000803087219 */ /* 0x000fe400000006ff */
[----:B------:R-:W-:Y:S02]  /*0870*/  SEL R0, R5, RZ, P2 ;  /* 0x000000ff05007207 */ /* 0x000fe40001000000 */
[----:B------:R-:W-:Y:S02]  /*0880*/  ISETP.NE.AND P1, PT, R8, RZ, P1 ;  /* 0x000000ff0800720c */ /* 0x000fe40000f25270 */
[----:B------:R-:W-:Y:S02]  /*0890*/  SHF.R.U32.HI R0, RZ, R0, R3 ;  /* 0x00000000ff007219 */ /* 0x000fe40000011603 */
[----:B------:R-:W-:-:S02]  /*08a0*/  PLOP3.LUT P0, PT, P0, P1, PT, 0xf8, 0x8f ;  /* 0x00000000008f781c */ /* 0x000fc40000703f70 */
[----:B------:R-:W-:Y:S02]  /*08b0*/  SHF.R.U32.HI R8, RZ, 0x1, R0 ;  /* 0x00000001ff087819 */ /* 0x000fe40000011600 */
[----:B------:R-:W-:-:S04]  /*08c0*/  SEL R3, RZ, 0x1, !P0 ;  /* 0x00000001ff037807 */ /* 0x000fc80004000000 */
[----:B------:R-:W-:-:S04]  /*08d0*/  LOP3.LUT R3, R3, 0x1, R8, 0xf8, !PT ;  /* 0x0000000103037812 */ /* 0x000fc800078ef808 */
[----:B------:R-:W-:-:S05]  /*08e0*/  LOP3.LUT R3, R3, R0, RZ, 0xc0, !PT ;  /* 0x0000000003037212 */ /* 0x000fca00078ec0ff */
[----:B------:R-:W-:-:S05]  /*08f0*/  IMAD.IADD R3, R8, 0x1, R3 ;  /* 0x0000000108037824 */ /* 0x000fca00078e0203 */
[----:B------:R-:W-:Y:S01]  /*0900*/  LOP3.LUT R6, R3, R6, RZ, 0xfc, !PT ;  /* 0x0000000603067212 */ /* 0x000fe200078efcff */
[----:B------:R-:W-:Y:S06]  /*0910*/  BRA `(.L_x_14) ;  /* 0x0000000000107947 */ /* 0x000fec0003800000 */
.L_x_13:
[----:B------:R-:W-:-:S04]  /*0920*/  LOP3.LUT R6, R6, 0x80000000, RZ, 0xc0, !PT ;  /* 0x8000000006067812 */ /* 0x000fc800078ec0ff */
[----:B------:R-:W-:Y:S01]  /*0930*/  LOP3.LUT R6, R6, 0x7f800000, RZ, 0xfc, !PT ;  /* 0x7f80000006067812 */ /* 0x000fe200078efcff */
[----:B------:R-:W-:Y:S06]  /*0940*/  BRA `(.L_x_14) ;  /* 0x0000000000047947 */ /* 0x000fec0003800000 */
.L_x_12:
[----:B------:R-:W-:-:S07]  /*0950*/  IMAD R6, R3, 0x800000, R6 ;  /* 0x0080000003067824 */ /* 0x000fce00078e0206 */
.L_x_14:
[----:B------:R-:W-:Y:S05]  /*0960*/  BSYNC.RECONVERGENT B2 ;  /* 0x0000000000027941 */ /* 0x000fea0003800200 */
.L_x_11:
[----:B------:R-:W-:Y:S05]  /*0970*/  BRA `(.L_x_15) ;  /* 0x0000000000207947 */ /* 0x000fea0003800000 */
.L_x_10:
[----:B------:R-:W-:-:S04]  /*0980*/  LOP3.LUT R0, R3, 0x80000000, R0, 0x48, !PT ;  /* 0x8000000003007812 */ /* 0x000fc800078e4800 */
[----:B------:R-:W-:Y:S01]  /*0990*/  LOP3.LUT R6, R0, 0x7f800000, RZ, 0xfc, !PT ;  /* 0x7f80000000067812 */ /* 0x000fe200078efcff */
[----:B------:R-:W-:Y:S06]  /*09a0*/  BRA `(.L_x_15) ;  /* 0x0000000000147947 */ /* 0x000fec0003800000 */
.L_x_9:
[----:B------:R-:W-:Y:S01]  /*09b0*/  LOP3.LUT R6, R3, 0x80000000, R0, 0x48, !PT ;  /* 0x8000000003067812 */ /* 0x000fe200078e4800 */
[----:B------:R-:W-:Y:S06]  /*09c0*/  BRA `(.L_x_15) ;  /* 0x00000000000c7947 */ /* 0x000fec0003800000 */
.L_x_8:
[----:B------:R-:W0:Y:S01]  /*09d0*/  MUFU.RSQ R6, -QNAN ;  /* 0xffc0000000067908 */ /* 0x000e220000001400 */
[----:B------:R-:W-:Y:S05]  /*09e0*/  BRA `(.L_x_15) ;  /* 0x0000000000047947 */ /* 0x000fea0003800000 */
.L_x_7:
[----:B------:R-:W-:-:S07]  /*09f0*/  FADD.FTZ R6, R0, 5 ;  /* 0x40a0000000067421 */ /* 0x000fce0000010000 */
.L_x_15:
[----:B------:R-:W-:Y:S05]  /*0a00*/  BSYNC.RECONVERGENT B0 ;  /* 0x0000000000007941 */ /* 0x000fea0003800200 */
.L_x_4:
[----:B------:R-:W-:-:S04]  /*0a10*/  IMAD.MOV.U32 R5, RZ, RZ, 0x0 ;  /* 0x00000000ff057424 */ /* 0x000fc800078e00ff */
[----:B0-----:R-:W-:Y:S05]  /*0a20*/  RET.REL.NODEC R4 `(_Z25textureObjectAccessKernelyPfi) ;  /* 0xfffffff404747950 */ /* 0x001fea0003c3ffff */
.L_x_16:
        /* <DEDUP_REMOVED lines=13> */
.L_x_32:


//--------------------- .text._Z24globalMemoryAccessKernelPKfPfi --------------------------
	.section	.text._Z24globalMemoryAccessKernelPKfPfi,"ax",@progbits
	.align	128
        .global         _Z24globalMemoryAccessKernelPKfPfi
        .type           _Z24globalMemoryAccessKernelPKfPfi,@function
        .size           _Z24globalMemoryAccessKernelPKfPfi,(.L_x_33 - _Z24globalMemoryAccessKernelPKfPfi)
        .other          _Z24globalMemoryAccessKernelPKfPfi,@"STO_CUDA_ENTRY STV_DEFAULT"
_Z24globalMemoryAccessKernelPKfPfi:
.text._Z24globalMemoryAccessKernelPKfPfi:
        /* <DEDUP_REMOVED lines=12> */
[C---:B------:R-:W-:Y:S01]  /*00c0*/  VIADD R19, R2.reuse, 0x2 ;  /* 0x0000000202137836 */ /* 0x040fe20000000000 */
[----:B------:R-:W-:Y:S01]  /*00d0*/  ISETP.GE.AND P0, PT, R3, UR5, PT ;  /* 0x0000000503007c0c */ /* 0x000fe2000bf06270 */
[----:B------:R-:W0:Y:S01]  /*00e0*/  LDCU.64 UR6, c[0x0][0x358] ;  /* 0x00006b00ff0677ac */ /* 0x000e220008000a00 */
[C---:B------:R-:W-:Y:S02]  /*00f0*/  ISETP.LT.OR P1, PT, R2.reuse, 0x1, P1 ;  /* 0x000000010200780c */ /* 0x040fe40000f21670 */
[----:B------:R-:W-:Y:S02]  /*0100*/  ISETP.LT.OR P0, PT, R2, 0x2, P0 ;  /* 0x000000020200780c */ /* 0x000fe40000701670 */
[----:B------:R-:W-:-:S02]  /*0110*/  ISETP.GE.AND P3, PT, R17, UR5, PT ;  /* 0x0000000511007c0c */ /* 0x000fc4000bf66270 */
[----:B------:R-:W-:Y:S02]  /*0120*/  ISETP.GE.AND P2, PT, R19, UR5, PT ;  /* 0x0000000513007c0c */ /* 0x000fe4000bf46270 */
[C---:B------:R-:W-:Y:S01]  /*0130*/  ISETP.LT.OR P3, PT, R2.reuse, -0x1, P3 ;  /* 0xffffffff0200780c */ /* 0x040fe20001f61670 */
[----:B------:R-:W1:Y:S01]  /*0140*/  @P4 LDC.64 R12, c[0x0][0x380] ;  /* 0x0000e000ff0c4b82 */ /* 0x000e620000000a00 */
[----:B------:R-:W-:-:S03]  /*0150*/  ISETP.LT.OR P2, PT, R2, -0x2, P2 ;  /* 0xfffffffe0200780c */ /* 0x000fc60001741670 */
[----:B------:R-:W-:-:S04]  /*0160*/  @!P1 VIADD R15, R2, 0xffffffff ;  /* 0xffffffff020f9836 */ /* 0x000fc80000000000 */
[----:B------:R-:W2:Y:S08]  /*0170*/  @!P0 LDC.64 R8, c[0x0][0x380] ;  /* 0x0000e000ff088b82 */ /* 0x000eb00000000a00 */
[----:B------:R-:W3:Y:S08]  /*0180*/  @!P1 LDC.64 R10, c[0x0][0x380] ;  /* 0x0000e000ff0a9b82 */ /* 0x000ef00000000a00 */
[----:B------:R-:W4:Y:S08]  /*0190*/  @!P3 LDC.64 R6, c[0x0][0x380] ;  /* 0x0000e000ff06bb82 */ /* 0x000f300000000a00 */
[----:B------:R-:W5:Y:S01]  /*01a0*/  @!P2 LDC.64 R4, c[0x0][0x380] ;  /* 0x0000e000ff04ab82 */ /* 0x000f620000000a00 */
[----:B--2---:R-:W-:-:S04]  /*01b0*/  @!P0 IMAD.WIDE.U32 R8, R3, 0x4, R8 ;  /* 0x0000000403088825 */ /* 0x004fc800078e0008 */
[----:B-1----:R-:W-:Y:S02]  /*01c0*/  @P4 IMAD.WIDE.U32 R12, R2, 0x4, R12 ;  /* 0x00000004020c4825 */ /* 0x002fe400078e000c */
[----:B0-----:R0:W2:Y:S02]  /*01d0*/  @!P0 LDG.E R8, desc[UR6][R8.64] ;  /* 0x0000000608088981 */ /* 0x0010a4000c1e1900 */
[----:B---3--:R-:W-:Y:S02]  /*01e0*/  @!P1 IMAD.WIDE.U32 R10, R15, 0x4, R10 ;  /* 0x000000040f0a9825 */ /* 0x008fe400078e000a */
[----:B------:R-:W3:Y:S04]  /*01f0*/  @P4 LDG.E R12, desc[UR6][R12.64] ;  /* 0x000000060c0c4981 */ /* 0x000ee8000c1e1900 */
[----:B------:R-:W3:Y:S01]  /*0200*/  @!P1 LDG.E R10, desc[UR6][R10.64] ;  /* 0x000000060a0a9981 */ /* 0x000ee2000c1e1900 */
[----:B----4-:R-:W-:-:S06]  /*0210*/  @!P3 IMAD.WIDE.U32 R6, R17, 0x4, R6 ;  /* 0x000000041106b825 */ /* 0x010fcc00078e0006 */
[----:B------:R-:W4:Y:S01]  /*0220*/  @!P3 LDG.E R6, desc[UR6][R6.64] ;  /* 0x000000060606b981 */ /* 0x000f22000c1e1900 */
[----:B-----5:R-:W-:-:S06]  /*0230*/  @!P2 IMAD.WIDE.U32 R4, R19, 0x4, R4 ;  /* 0x000000041304a825 */ /* 0x020fcc00078e0004 */
[----:B------:R-:W5:Y:S01]  /*0240*/  @!P2 LDG.E R4, desc[UR6][R4.64] ;  /* 0x000000060404a981 */ /* 0x000f62000c1e1900 */
[----:B------:R-:W-:Y:S02]  /*0250*/  IMAD.MOV.U32 R3, RZ, RZ, RZ ;  /* 0x000000ffff037224 */ /* 0x000fe400078e00ff */
[----:B0-----:R-:W-:Y:S02]  /*0260*/  IMAD.MOV.U32 R9, RZ, RZ, 0x3e4ccccd ;  /* 0x3e4ccccdff097424 */ /* 0x001fe400078e00ff */
[----:B------:R-:W-:-:S04]  /*0270*/  IMAD.MOV.U32 R0, RZ, RZ, 0x40a00000 ;  /* 0x40a00000ff007424 */ /* 0x000fc800078e00ff */
[----:B------:R-:W-:-:S04]  /*0280*/  FFMA R0, R9, -R0, 1 ;  /* 0x3f80000009007423 */ /* 0x000fc80000000800 */
[----:B------:R-:W-:Y:S01]  /*0290*/  FFMA R0, R0, R9, 0.20000000298023223877 ;  /* 0x3e4ccccd00007423 */ /* 0x000fe20000000009 */
[----:B------:R-:W-:Y:S01]  /*02a0*/  BSSY.RECONVERGENT B1, `(.L_x_17) ;  /* 0x000000f000017945 */ /* 0x000fe20003800200 */
[----:B--2---:R-:W-:-:S04]  /*02b0*/  @!P0 FADD R3, RZ, R8 ;  /* 0x00000008ff038221 */ /* 0x004fc80000000000 */
[----:B---3--:R-:W-:-:S04]  /*02c0*/  @!P1 FADD R3, R3, R10 ;  /* 0x0000000a03039221 */ /* 0x008fc80000000000 */
[----:B------:R-:W-:-:S04]  /*02d0*/  @P4 FADD R3, R3, R12 ;  /* 0x0000000c03034221 */ /* 0x000fc80000000000 */
[----:B----4-:R-:W-:-:S04]  /*02e0*/  @!P3 FADD R3, R3, R6 ;  /* 0x000000060303b221 */ /* 0x010fc80000000000 */
[----:B-----5:R-:W-:-:S04]  /*02f0*/  @!P2 FADD R3, R3, R4 ;  /* 0x000000040303a221 */ /* 0x020fc80000000000 */
[----:B------:R-:W0:Y:S01]  /*0300*/  FCHK P0, R3, 5 ;  /* 0x40a0000003007902 */ /* 0x000e220000000000 */
[----:B------:R-:W-:-:S04]  /*0310*/  FFMA R4, R0, R3, RZ ;  /* 0x0000000300047223 */ /* 0x000fc800000000ff */
[----:B------:R-:W-:-:S04]  /*0320*/  FFMA R5, R4, -5, R3 ;  /* 0xc0a0000004057823 */ /* 0x000fc80000000003 */
[----:B------:R-:W-:Y:S01]  /*0330*/  FFMA R7, R0, R5, R4 ;  /* 0x0000000500077223 */ /* 0x000fe20000000004 */
[----:B0-----:R-:W-:Y:S06]  /*0340*/  @!P0 BRA `(.L_x_18) ;  /* 0x0000000000108947 */ /* 0x001fec0003800000 */
[----:B------:R-:W-:Y:S02]  /*0350*/  MOV R0, R3 ;  /* 0x0000000300007202 */ /* 0x000fe40000000f00 */
[----:B------:R-:W-:-:S07]  /*0360*/  MOV R4, 0x380 ;  /* 0x0000038000047802 */ /* 0x000fce0000000f00 */
[----:B------:R-:W-:Y:S05]  /*0370*/  CALL.REL.NOINC `($__internal_1_$__cuda_sm3x_div_rn_noftz_f32_slowpath) ;  /* 0x0000000000187944 */ /* 0x000fea0003c00000 */
[----:B------:R-:W-:-:S07]  /*0380*/  IMAD.MOV.U32 R7, RZ, RZ, R6 ;  /* 0x000000ffff077224 */ /* 0x000fce00078e0006 */
.L_x_18:
[----:B------:R-:W-:Y:S05]  /*0390*/  BSYNC.RECONVERGENT B1 ;  /* 0x0000000000017941 */ /* 0x000fea0003800200 */
.L_x_17:
[----:B------:R-:W0:Y:S02]  /*03a0*/  LDC.64 R4, c[0x0][0x388] ;  /* 0x0000e200ff047b82 */ /* 0x000e240000000a00 */
[----:B0-----:R-:W-:-:S05]  /*03b0*/  IMAD.WIDE R2, R2, 0x4, R4 ;  /* 0x0000000402027825 */ /* 0x001fca00078e0204 */
[----:B------:R-:W-:Y:S01]  /*03c0*/  STG.E desc[UR6][R2.64], R7 ;  /* 0x0000000702007986 */ /* 0x000fe2000c101906 */
[----:B------:R-:W-:Y:S05]  /*03d0*/  EXIT ;  /* 0x000000000000794d */ /* 0x000fea0003800000 */
        .weak           $__internal_1_$__cuda_sm3x_div_rn_noftz_f32_slowpath
        .type           $__internal_1_$__cuda_sm3x_div_rn_noftz_f32_slowpath,@function
        .size           $__internal_1_$__cuda_sm3x_div_rn_noftz_f32_slowpath,(.L_x_33 - $__internal_1_$__cuda_sm3x_div_rn_noftz_f32_slowpath)
$__internal_1_$__cuda_sm3x_div_rn_noftz_f32_slowpath:
        /* <DEDUP_REMOVED lines=26> */
[----:B------:R-:W-:-:S07]  /*0580*/  @!P0 MOV R3, 0xffffffc0 ;  /* 0xffffffc000038802 */ /* 0x000fce0000000f00 */
.L_x_21:
[----:B------:R-:W-:Y:S05]  /*0590*/  BSYNC.RELIABLE B2 ;  /* 0x0000000000027941 */ /* 0x000fea0003800100 */
.L_x_20:
        /* <DEDUP_REMOVED lines=35> */
[----:B------:R-:W-:Y:S02]  /*07d0*/  LOP3.LUT R3, R3, 0x800000, RZ, 0xfc, !PT ;  /* 0x0080000003037812 */ /* 0x000fe400078efcff */
[----:B------:R-:W-:-:S02]  /*07e0*/  IADD3 R5, PT, PT, -R5, RZ, RZ ;  /* 0x000000ff05057210 */ /* 0x000fc40007ffe1ff */
[----:B------:R-:W-:Y:S02]  /*07f0*/  SHF.L.U32 R8, R3, R8, RZ ;  /* 0x0000000803087219 */ /* 0x000fe400000006ff */
[----:B------:R-:W-:Y:S02]  /*0800*/  FSETP.NEU.FTZ.AND P0, PT, R0, R9, PT ;  /* 0x000000090000720b */ /* 0x000fe40003f1d000 */
        /* <DEDUP_REMOVED lines=11> */
.L_x_28:
[----:B------:R-:W-:-:S04]  /*08c0*/  LOP3.LUT R6, R6, 0x80000000, RZ, 0xc0, !PT ;  /* 0x8000000006067812 */ /* 0x000fc800078ec0ff */
[----:B------:R-:W-:Y:S01]  /*08d0*/  LOP3.LUT R6, R6, 0x7f800000, RZ, 0xfc, !PT ;  /* 0x7f80000006067812 */ /* 0x000fe200078efcff */
[----:B------:R-:W-:Y:S06]  /*08e0*/  BRA `(.L_x_29) ;  /* 0x0000000000047947 */ /* 0x000fec0003800000 */
.L_x_27:
[----:B------:R-:W-:-:S07]  /*08f0*/  IMAD R6, R3, 0x800000, R6 ;  /* 0x0080000003067824 */ /* 0x000fce00078e0206 */
.L_x_29:
[----:B------:R-:W-:Y:S05]  /*0900*/  BSYNC.RECONVERGENT B2 ;  /* 0x0000000000027941 */ /* 0x000fea0003800200 */
.L_x_26:
[----:B------:R-:W-:Y:S05]  /*0910*/  BRA `(.L_x_30) ;  /* 0x0000000000207947 */ /* 0x000fea0003800000 */
.L_x_25:
[----:B------:R-:W-:-:S04]  /*0920*/  LOP3.LUT R0, R3, 0x80000000, R0, 0x48, !PT ;  /* 0x8000000003007812 */ /* 0x000fc800078e4800 */
[----:B------:R-:W-:Y:S01]  /*0930*/  LOP3.LUT R6, R0, 0x7f800000, RZ, 0xfc, !PT ;  /* 0x7f80000000067812 */ /* 0x000fe200078efcff */
[----:B------:R-:W-:Y:S06]  /*0940*/  BRA `(.L_x_30) ;  /* 0x0000000000147947 */ /* 0x000fec0003800000 */
.L_x_24:
[----:B------:R-:W-:Y:S01]  /*0950*/  LOP3.LUT R6, R3, 0x80000000, R0, 0x48, !PT ;  /* 0x8000000003067812 */ /* 0x000fe200078e4800 */
[----:B------:R-:W-:Y:S06]  /*0960*/  BRA `(.L_x_30) ;  /* 0x00000000000c7947 */ /* 0x000fec0003800000 */
.L_x_23:
[----:B------:R-:W0:Y:S01]  /*0970*/  MUFU.RSQ R6, -QNAN ;  /* 0xffc0000000067908 */ /* 0x000e220000001400 */
[----:B------:R-:W-:Y:S05]  /*0980*/  BRA `(.L_x_30) ;  /* 0x0000000000047947 */ /* 0x000fea0003800000 */
.L_x_22:
[----:B------:R-:W-:-:S07]  /*0990*/  FADD.FTZ R6, R0, 5 ;  /* 0x40a0000000067421 */ /* 0x000fce0000010000 */
.L_x_30:
[----:B------:R-:W-:Y:S05]  /*09a0*/  BSYNC.RECONVERGENT B0 ;  /* 0x0000000000007941 */ /* 0x000fea0003800200 */
.L_x_19:
[----:B------:R-:W-:-:S04]  /*09b0*/  IMAD.MOV.U32 R5, RZ, RZ, 0x0 ;  /* 0x00000000ff057424 */ /* 0x000fc800078e00ff */
[----:B0-----:R-:W-:Y:S05]  /*09c0*/  RET.REL.NODEC R4 `(_Z24globalMemoryAccessKernelPKfPfi) ;  /* 0xfffffff4048c7950 */ /* 0x001fea0003c3ffff */
.L_x_31:
        /* <DEDUP_REMOVED lines=11> */
.L_x_33:


//--------------------- .nv.shared.reserved.0     --------------------------
	.section	.nv.shared.reserved.0,"aw",@nobits
	.weak		__nv_reservedSMEM_offset_0_alias
	.size		__nv_reservedSMEM_offset_0_alias, 0, 64
	.other		__nv_reservedSMEM_offset_0_alias,@"STO_CUDA_RESERVED_SHARED STV_DEFAULT"
__nv_reservedSMEM_offset_0_alias:
	.zero		0
	.zero		64


//--------------------- .nv.constant0._Z32textureObjectInterpolationKernelyPfi --------------------------
	.section	.nv.constant0._Z32textureObjectInterpolationKernelyPfi,"a",@progbits
	.sectionflags	@""
	.align	4
.nv.constant0._Z32textureObjectInterpolationKernelyPfi:
	.zero		916


//--------------------- .nv.constant0._Z25textureObjectAccessKernelyPfi --------------------------
	.section	.nv.constant0._Z25textureObjectAccessKernelyPfi,"a",@progbits
	.sectionflags	@""
	.align	4
.nv.constant0._Z25textureObjectAccessKernelyPfi:
	.zero		916


//--------------------- .nv.constant0._Z24globalMemoryAccessKernelPKfPfi --------------------------
	.section	.nv.constant0._Z24globalMemoryAccessKernelPKfPfi,"a",@progbits
	.sectionflags	@""
	.align	4
.nv.constant0._Z24globalMemoryAccessKernelPKfPfi:
	.zero		916


//--------------------- SYMBOLS --------------------------

	.type		.nv.reservedSmem.offset0,@object
	.size		.nv.reservedSmem.offset0,0x4
